//
// Generated by NVIDIA NVVM Compiler
//
// Compiler Build ID: CL-36424714
// Cuda compilation tools, release 13.0, V13.0.88
// Based on NVVM 20.0.0
//

.version 9.0
.target sm_100
.address_size 64

	// .globl	_ZN3cub18CUB_300001_SM_10006detail11EmptyKernelIvEEvv
.global .align 1 .b8 _ZN41_INTERNAL_825e2b95_4_k_cu_dc700c74_1569944cuda3std3__45__cpo5beginE[1];
.global .align 1 .b8 _ZN41_INTERNAL_825e2b95_4_k_cu_dc700c74_1569944cuda3std3__45__cpo3endE[1];
.global .align 1 .b8 _ZN41_INTERNAL_825e2b95_4_k_cu_dc700c74_1569944cuda3std3__45__cpo6cbeginE[1];
.global .align 1 .b8 _ZN41_INTERNAL_825e2b95_4_k_cu_dc700c74_1569944cuda3std3__45__cpo4cendE[1];
.global .align 1 .b8 _ZN41_INTERNAL_825e2b95_4_k_cu_dc700c74_1569944cuda3std3__45__cpo6rbeginE[1];
.global .align 1 .b8 _ZN41_INTERNAL_825e2b95_4_k_cu_dc700c74_1569944cuda3std3__45__cpo4rendE[1];
.global .align 1 .b8 _ZN41_INTERNAL_825e2b95_4_k_cu_dc700c74_1569944cuda3std3__45__cpo7crbeginE[1];
.global .align 1 .b8 _ZN41_INTERNAL_825e2b95_4_k_cu_dc700c74_1569944cuda3std3__45__cpo5crendE[1];
.global .align 1 .b8 _ZN41_INTERNAL_825e2b95_4_k_cu_dc700c74_1569944cuda3std3__443_GLOBAL__N__825e2b95_4_k_cu_dc700c74_1569946ignoreE[1];
.global .align 1 .b8 _ZN41_INTERNAL_825e2b95_4_k_cu_dc700c74_1569944cuda3std3__419piecewise_constructE[1];
.global .align 1 .b8 _ZN41_INTERNAL_825e2b95_4_k_cu_dc700c74_1569944cuda3std3__48in_placeE[1];
.global .align 1 .b8 _ZN41_INTERNAL_825e2b95_4_k_cu_dc700c74_1569944cuda3std3__420unreachable_sentinelE[1];
.global .align 1 .b8 _ZN41_INTERNAL_825e2b95_4_k_cu_dc700c74_1569944cuda3std3__47nulloptE[1];
.global .align 1 .b8 _ZN41_INTERNAL_825e2b95_4_k_cu_dc700c74_1569944cuda3std3__48unexpectE[1];
.global .align 1 .b8 _ZN41_INTERNAL_825e2b95_4_k_cu_dc700c74_1569944cuda3std6ranges3__45__cpo4swapE[1];
.global .align 1 .b8 _ZN41_INTERNAL_825e2b95_4_k_cu_dc700c74_1569944cuda3std6ranges3__45__cpo9iter_moveE[1];
.global .align 1 .b8 _ZN41_INTERNAL_825e2b95_4_k_cu_dc700c74_1569944cuda3std6ranges3__45__cpo5beginE[1];
.global .align 1 .b8 _ZN41_INTERNAL_825e2b95_4_k_cu_dc700c74_1569944cuda3std6ranges3__45__cpo3endE[1];
.global .align 1 .b8 _ZN41_INTERNAL_825e2b95_4_k_cu_dc700c74_1569944cuda3std6ranges3__45__cpo6cbeginE[1];
.global .align 1 .b8 _ZN41_INTERNAL_825e2b95_4_k_cu_dc700c74_1569944cuda3std6ranges3__45__cpo4cendE[1];
.global .align 1 .b8 _ZN41_INTERNAL_825e2b95_4_k_cu_dc700c74_1569944cuda3std6ranges3__45__cpo7advanceE[1];
.global .align 1 .b8 _ZN41_INTERNAL_825e2b95_4_k_cu_dc700c74_1569944cuda3std6ranges3__45__cpo9iter_swapE[1];
.global .align 1 .b8 _ZN41_INTERNAL_825e2b95_4_k_cu_dc700c74_1569944cuda3std6ranges3__45__cpo4nextE[1];
.global .align 1 .b8 _ZN41_INTERNAL_825e2b95_4_k_cu_dc700c74_1569944cuda3std6ranges3__45__cpo4prevE[1];
.global .align 1 .b8 _ZN41_INTERNAL_825e2b95_4_k_cu_dc700c74_1569944cuda3std6ranges3__45__cpo4dataE[1];
.global .align 1 .b8 _ZN41_INTERNAL_825e2b95_4_k_cu_dc700c74_1569944cuda3std6ranges3__45__cpo5cdataE[1];
.global .align 1 .b8 _ZN41_INTERNAL_825e2b95_4_k_cu_dc700c74_1569944cuda3std6ranges3__45__cpo4sizeE[1];
.global .align 1 .b8 _ZN41_INTERNAL_825e2b95_4_k_cu_dc700c74_1569944cuda3std6ranges3__45__cpo5ssizeE[1];
.global .align 1 .b8 _ZN41_INTERNAL_825e2b95_4_k_cu_dc700c74_1569944cuda3std6ranges3__45__cpo8distanceE[1];
.global .align 1 .b8 _ZN41_INTERNAL_825e2b95_4_k_cu_dc700c74_1569946thrust24THRUST_300001_SM_1000_NS6system6detail10sequential3seqE[1];
.global .align 1 .b8 _ZN41_INTERNAL_825e2b95_4_k_cu_dc700c74_1569946thrust24THRUST_300001_SM_1000_NS12placeholders2_1E[1];
.global .align 1 .b8 _ZN41_INTERNAL_825e2b95_4_k_cu_dc700c74_1569946thrust24THRUST_300001_SM_1000_NS12placeholders2_2E[1];
.global .align 1 .b8 _ZN41_INTERNAL_825e2b95_4_k_cu_dc700c74_1569946thrust24THRUST_300001_SM_1000_NS12placeholders2_3E[1];
.global .align 1 .b8 _ZN41_INTERNAL_825e2b95_4_k_cu_dc700c74_1569946thrust24THRUST_300001_SM_1000_NS12placeholders2_4E[1];
.global .align 1 .b8 _ZN41_INTERNAL_825e2b95_4_k_cu_dc700c74_1569946thrust24THRUST_300001_SM_1000_NS12placeholders2_5E[1];
.global .align 1 .b8 _ZN41_INTERNAL_825e2b95_4_k_cu_dc700c74_1569946thrust24THRUST_300001_SM_1000_NS12placeholders2_6E[1];
.global .align 1 .b8 _ZN41_INTERNAL_825e2b95_4_k_cu_dc700c74_1569946thrust24THRUST_300001_SM_1000_NS12placeholders2_7E[1];
.global .align 1 .b8 _ZN41_INTERNAL_825e2b95_4_k_cu_dc700c74_1569946thrust24THRUST_300001_SM_1000_NS12placeholders2_8E[1];
.global .align 1 .b8 _ZN41_INTERNAL_825e2b95_4_k_cu_dc700c74_1569946thrust24THRUST_300001_SM_1000_NS12placeholders2_9E[1];
.global .align 1 .b8 _ZN41_INTERNAL_825e2b95_4_k_cu_dc700c74_1569946thrust24THRUST_300001_SM_1000_NS12placeholders3_10E[1];

.visible .entry _ZN3cub18CUB_300001_SM_10006detail11EmptyKernelIvEEvv()
{


	ret;

}


// ===== COMPILED SASS (sm_100) =====

	.target	sm_100

	.elftype	@"ET_EXEC"


//--------------------- .note.nv.tkinfo           --------------------------
	.section	.note.nv.tkinfo,"",@"SHT_NOTE"
	.sectionflags	@"SHF_NOTE_NV_TKINFO"
	.tkinfo
        /*0018*/ 	.word	0x00000002
        /*0030*/ 	.string	""
        /*0030*/ 	.string	"ptxas"
        /*0030*/ 	.string	"Cuda compilation tools, release 13.0, V13.0.88"
        /*0030*/ 	.string	"Build cuda_13.0.r13.0/compiler.36424714_0"
        /*0030*/ 	.string	"-arch sm_100 -m 64 "



//--------------------- .note.nv.cuinfo           --------------------------
	.section	.note.nv.cuinfo,"",@"SHT_NOTE"
	.sectionflags	@"SHF_NOTE_NV_CUINFO"
        /*0018*/ 	.short	0x0002
        /*001a*/ 	.short	0x0064
        /*001c*/ 	.short	0x0082
	.zero		2


//--------------------- .nv.info                  --------------------------
	.section	.nv.info,"",@"SHT_CUDA_INFO"
	.align	4


	//----- nvinfo : EIATTR_REGCOUNT
	.align		4
        /*0000*/ 	.byte	0x04, 0x2f
        /*0002*/ 	.short	(.L_41 - .L_40)
	.align		4
.L_40:
        /*0004*/ 	.word	index@(_ZN3cub18CUB_300001_SM_10006detail11EmptyKernelIvEEvv)
        /*0008*/ 	.word	0x00000004


	//----- nvinfo : EIATTR_FRAME_SIZE
	.align		4
.L_41:
        /*000c*/ 	.byte	0x04, 0x11
        /*000e*/ 	.short	(.L_43 - .L_42)
	.align		4
.L_42:
        /*0010*/ 	.word	index@(_ZN3cub18CUB_300001_SM_10006detail11EmptyKernelIvEEvv)
        /*0014*/ 	.word	0x00000000


	//----- nvinfo : EIATTR_MIN_STACK_SIZE
	.align		4
.L_43:
        /*0018*/ 	.byte	0x04, 0x12
        /*001a*/ 	.short	(.L_45 - .L_44)
	.align		4
.L_44:
        /*001c*/ 	.word	index@(_ZN3cub18CUB_300001_SM_10006detail11EmptyKernelIvEEvv)
        /*0020*/ 	.word	0x00000000
.L_45:


//--------------------- .nv.compat                --------------------------
	.section	.nv.compat,"",@"SHT_CUDA_COMPAT_INFO"
	.align	4
        /*0000*/ 	.byte	0x02, 0x09, 0x00, 0x00, 0x02, 0x02, 0x01, 0x00, 0x02, 0x05, 0x05, 0x00, 0x03, 0x07, 0x01, 0x01
        /*0010*/ 	.byte	0x02, 0x03, 0x00, 0x00, 0x02, 0x06, 0x01, 0x00, 0x04, 0x0b, 0x08, 0x00, 0x09, 0x00, 0x00, 0x00
        /*0020*/ 	.byte	0x00, 0x00, 0x00, 0x00


//--------------------- .nv.info._ZN3cub18CUB_300001_SM_10006detail11EmptyKernelIvEEvv --------------------------
	.section	.nv.info._ZN3cub18CUB_300001_SM_10006detail11EmptyKernelIvEEvv,"",@"SHT_CUDA_INFO"
	.sectionflags	@""
	.align	4


	//----- nvinfo : EIATTR_CUDA_API_VERSION
	.align		4
        /*0000*/ 	.byte	0x04, 0x37
        /*0002*/ 	.short	(.L_47 - .L_46)
.L_46:
        /*0004*/ 	.word	0x00000082


	//----- nvinfo : EIATTR_SPARSE_MMA_MASK
	.align		4
.L_47:
        /*0008*/ 	.byte	0x03, 0x50
        /*000a*/ 	.short	0x0000


	//----- nvinfo : EIATTR_MAXREG_COUNT
	.align		4
        /*000c*/ 	.byte	0x03, 0x1b
        /*000e*/ 	.short	0x00ff


	//----- nvinfo : EIATTR_MERCURY_ISA_VERSION
	.align		4
        /*0010*/ 	.byte	0x03, 0x5f
        /*0012*/ 	.short	0x0101


	//----- nvinfo : EIATTR_VRC_CTA_INIT_COUNT
	.align		4
        /*0014*/ 	.byte	0x02, 0x4a
	.zero		1
	.zero		1


	//----- nvinfo : EIATTR_EXIT_INSTR_OFFSETS
	.align		4
        /*0018*/ 	.byte	0x04, 0x1c
        /*001a*/ 	.short	(.L_49 - .L_48)


	//   ....[0]....
.L_48:
        /*001c*/ 	.word	0x00000010


	//----- nvinfo : EIATTR_SW_WAR
	.align		4
.L_49:
        /*0020*/ 	.byte	0x04, 0x36
        /*0022*/ 	.short	(.L_51 - .L_50)
.L_50:
        /*0024*/ 	.word	0x00000008
.L_51:


//--------------------- .nv.callgraph             --------------------------
	.section	.nv.callgraph,"",@"SHT_CUDA_CALLGRAPH"
	.align	4
	.sectionentsize	8
	.align		4
        /*0000*/ 	.word	0x00000000
	.align		4
        /*0004*/ 	.word	0xffffffff
	.align		4
        /*0008*/ 	.word	0x00000000
	.align		4
        /*000c*/ 	.word	0xfffffffe
	.align		4
        /*0010*/ 	.word	0x00000000
	.align		4
        /*0014*/ 	.word	0xfffffffd
	.align		4
        /*0018*/ 	.word	0x00000000
	.align		4
        /*001c*/ 	.word	0xfffffffc


//--------------------- .nv.constant4             --------------------------
	.section	.nv.constant4,"a",@progbits
	.align	8
	.align		8
.nv.constant4:
        /*0000*/ 	.dword	_ZN41_INTERNAL_825e2b95_4_k_cu_dc700c74_1573124cuda3std3__45__cpo5beginE
	.align		8
        /*0008*/ 	.dword	_ZN41_INTERNAL_825e2b95_4_k_cu_dc700c74_1573124cuda3std3__45__cpo3endE
	.align		8
        /*0010*/ 	.dword	_ZN41_INTERNAL_825e2b95_4_k_cu_dc700c74_1573124cuda3std3__45__cpo6cbeginE
	.align		8
        /*0018*/ 	.dword	_ZN41_INTERNAL_825e2b95_4_k_cu_dc700c74_1573124cuda3std3__45__cpo4cendE
	.align		8
        /*0020*/ 	.dword	_ZN41_INTERNAL_825e2b95_4_k_cu_dc700c74_1573124cuda3std3__45__cpo6rbeginE
	.align		8
        /*0028*/ 	.dword	_ZN41_INTERNAL_825e2b95_4_k_cu_dc700c74_1573124cuda3std3__45__cpo4rendE
	.align		8
        /*0030*/ 	.dword	_ZN41_INTERNAL_825e2b95_4_k_cu_dc700c74_1573124cuda3std3__45__cpo7crbeginE
	.align		8
        /*0038*/ 	.dword	_ZN41_INTERNAL_825e2b95_4_k_cu_dc700c74_1573124cuda3std3__45__cpo5crendE
	.align		8
        /*0040*/ 	.dword	_ZN41_INTERNAL_825e2b95_4_k_cu_dc700c74_1573124cuda3std3__443_GLOBAL__N__825e2b95_4_k_cu_dc700c74_1573126ignoreE
	.align		8
        /*0048*/ 	.dword	_ZN41_INTERNAL_825e2b95_4_k_cu_dc700c74_1573124cuda3std3__419piecewise_constructE
	.align		8
        /*0050*/ 	.dword	_ZN41_INTERNAL_825e2b95_4_k_cu_dc700c74_1573124cuda3std3__48in_placeE
	.align		8
        /*0058*/ 	.dword	_ZN41_INTERNAL_825e2b95_4_k_cu_dc700c74_1573124cuda3std3__420unreachable_sentinelE
	.align		8
        /*0060*/ 	.dword	_ZN41_INTERNAL_825e2b95_4_k_cu_dc700c74_1573124cuda3std3__47nulloptE
	.align		8
        /*0068*/ 	.dword	_ZN41_INTERNAL_825e2b95_4_k_cu_dc700c74_1573124cuda3std3__48unexpectE
	.align		8
        /*0070*/ 	.dword	_ZN41_INTERNAL_825e2b95_4_k_cu_dc700c74_1573124cuda3std6ranges3__45__cpo4swapE
	.align		8
        /*0078*/ 	.dword	_ZN41_INTERNAL_825e2b95_4_k_cu_dc700c74_1573124cuda3std6ranges3__45__cpo9iter_moveE
	.align		8
        /*0080*/ 	.dword	_ZN41_INTERNAL_825e2b95_4_k_cu_dc700c74_1573124cuda3std6ranges3__45__cpo5beginE
	.align		8
        /*0088*/ 	.dword	_ZN41_INTERNAL_825e2b95_4_k_cu_dc700c74_1573124cuda3std6ranges3__45__cpo3endE
	.align		8
        /*0090*/ 	.dword	_ZN41_INTERNAL_825e2b95_4_k_cu_dc700c74_1573124cuda3std6ranges3__45__cpo6cbeginE
	.align		8
        /*0098*/ 	.dword	_ZN41_INTERNAL_825e2b95_4_k_cu_dc700c74_1573124cuda3std6ranges3__45__cpo4cendE
	.align		8
        /*00a0*/ 	.dword	_ZN41_INTERNAL_825e2b95_4_k_cu_dc700c74_1573124cuda3std6ranges3__45__cpo7advanceE
	.align		8
        /*00a8*/ 	.dword	_ZN41_INTERNAL_825e2b95_4_k_cu_dc700c74_1573124cuda3std6ranges3__45__cpo9iter_swapE
	.align		8
        /*00b0*/ 	.dword	_ZN41_INTERNAL_825e2b95_4_k_cu_dc700c74_1573124cuda3std6ranges3__45__cpo4nextE
	.align		8
        /*00b8*/ 	.dword	_ZN41_INTERNAL_825e2b95_4_k_cu_dc700c74_1573124cuda3std6ranges3__45__cpo4prevE
	.align		8
        /*00c0*/ 	.dword	_ZN41_INTERNAL_825e2b95_4_k_cu_dc700c74_1573124cuda3std6ranges3__45__cpo4dataE
	.align		8
        /*00c8*/ 	.dword	_ZN41_INTERNAL_825e2b95_4_k_cu_dc700c74_1573124cuda3std6ranges3__45__cpo5cdataE
	.align		8
        /*00d0*/ 	.dword	_ZN41_INTERNAL_825e2b95_4_k_cu_dc700c74_1573124cuda3std6ranges3__45__cpo4sizeE
	.align		8
        /*00d8*/ 	.dword	_ZN41_INTERNAL_825e2b95_4_k_cu_dc700c74_1573124cuda3std6ranges3__45__cpo5ssizeE
	.align		8
        /*00e0*/ 	.dword	_ZN41_INTERNAL_825e2b95_4_k_cu_dc700c74_1573124cuda3std6ranges3__45__cpo8distanceE
	.align		8
        /*00e8*/ 	.dword	_ZN41_INTERNAL_825e2b95_4_k_cu_dc700c74_1573126thrust24THRUST_300001_SM_1000_NS6system6detail10sequential3seqE
	.align		8
        /*00f0*/ 	.dword	_ZN41_INTERNAL_825e2b95_4_k_cu_dc700c74_1573126thrust24THRUST_300001_SM_1000_NS12placeholders2_1E
	.align		8
        /*00f8*/ 	.dword	_ZN41_INTERNAL_825e2b95_4_k_cu_dc700c74_1573126thrust24THRUST_300001_SM_1000_NS12placeholders2_2E
	.align		8
        /*0100*/ 	.dword	_ZN41_INTERNAL_825e2b95_4_k_cu_dc700c74_1573126thrust24THRUST_300001_SM_1000_NS12placeholders2_3E
	.align		8
        /*0108*/ 	.dword	_ZN41_INTERNAL_825e2b95_4_k_cu_dc700c74_1573126thrust24THRUST_300001_SM_1000_NS12placeholders2_4E
	.align		8
        /*0110*/ 	.dword	_ZN41_INTERNAL_825e2b95_4_k_cu_dc700c74_1573126thrust24THRUST_300001_SM_1000_NS12placeholders2_5E
	.align		8
        /*0118*/ 	.dword	_ZN41_INTERNAL_825e2b95_4_k_cu_dc700c74_1573126thrust24THRUST_300001_SM_1000_NS12placeholders2_6E
	.align		8
        /*0120*/ 	.dword	_ZN41_INTERNAL_825e2b95_4_k_cu_dc700c74_1573126thrust24THRUST_300001_SM_1000_NS12placeholders2_7E
	.align		8
        /*0128*/ 	.dword	_ZN41_INTERNAL_825e2b95_4_k_cu_dc700c74_1573126thrust24THRUST_300001_SM_1000_NS12placeholders2_8E
	.align		8
        /*0130*/ 	.dword	_ZN41_INTERNAL_825e2b95_4_k_cu_dc700c74_1573126thrust24THRUST_300001_SM_1000_NS12placeholders2_9E
	.align		8
        /*0138*/ 	.dword	_ZN41_INTERNAL_825e2b95_4_k_cu_dc700c74_1573126thrust24THRUST_300001_SM_1000_NS12placeholders3_10E


//--------------------- .text._ZN3cub18CUB_300001_SM_10006detail11EmptyKernelIvEEvv --------------------------
	.section	.text._ZN3cub18CUB_300001_SM_10006detail11EmptyKernelIvEEvv,"ax",@progbits
	.align	128
        .global         _ZN3cub18CUB_300001_SM_10006detail11EmptyKernelIvEEvv
        .type           _ZN3cub18CUB_300001_SM_10006detail11EmptyKernelIvEEvv,@function
        .size           _ZN3cub18CUB_300001_SM_10006detail11EmptyKernelIvEEvv,(.L_x_1 - _ZN3cub18CUB_300001_SM_10006detail11EmptyKernelIvEEvv)
        .other          _ZN3cub18CUB_300001_SM_10006detail11EmptyKernelIvEEvv,@"STO_CUDA_ENTRY STV_DEFAULT"
_ZN3cub18CUB_300001_SM_10006detail11EmptyKernelIvEEvv:
.text._ZN3cub18CUB_300001_SM_10006detail11EmptyKernelIvEEvv:
[----:B------:R-:W-:Y:S01]  /*0000*/  LDC R1, c[0x0][0x37c] ;  /* 0x0000df00ff017b82 */ /* 0x000fe20000000800 */
[----:B------:R-:W-:Y:S05]  /*0010*/  EXIT ;  /* 0x000000000000794d */ /* 0x000fea0003800000 */
.L_x_0:
[----:B------:R-:W-:-:S00]  /*0020*/  BRA `(.L_x_0) ;  /* 0xfffffffc00fc7947 */ /* 0x000fc0000383ffff */
[----:B------:R-:W-:-:S00]  /*0030*/  NOP ;  /* 0x0000000000007918 */ /* 0x000fc00000000000 */
        /* <DEDUP_REMOVED lines=12> */
.L_x_1:


//--------------------- .nv.shared.reserved.0     --------------------------
	.section	.nv.shared.reserved.0,"aw",@nobits
	.weak		__nv_reservedSMEM_offset_0_alias
	.size		__nv_reservedSMEM_offset_0_alias, 0, 64
	.other		__nv_reservedSMEM_offset_0_alias,@"STO_CUDA_RESERVED_SHARED STV_DEFAULT"
__nv_reservedSMEM_offset_0_alias:
	.zero		0
	.zero		64


//--------------------- .nv.global                --------------------------
	.section	.nv.global,"aw",@nobits
.nv.global:
	.type		_ZN41_INTERNAL_825e2b95_4_k_cu_dc700c74_1573126thrust24THRUST_300001_SM_1000_NS12placeholders2_5E,@object
	.size		_ZN41_INTERNAL_825e2b95_4_k_cu_dc700c74_1573126thrust24THRUST_300001_SM_1000_NS12placeholders2_5E,(_ZN41_INTERNAL_825e2b95_4_k_cu_dc700c74_1573124cuda3std3__45__cpo6cbeginE - _ZN41_INTERNAL_825e2b95_4_k_cu_dc700c74_1573126thrust24THRUST_300001_SM_1000_NS12placeholders2_5E)
_ZN41_INTERNAL_825e2b95_4_k_cu_dc700c74_1573126thrust24THRUST_300001_SM_1000_NS12placeholders2_5E:
	.zero		1
	.type		_ZN41_INTERNAL_825e2b95_4_k_cu_dc700c74_1573124cuda3std3__45__cpo6cbeginE,@object
	.size		_ZN41_INTERNAL_825e2b95_4_k_cu_dc700c74_1573124cuda3std3__45__cpo6cbeginE,(_ZN41_INTERNAL_825e2b95_4_k_cu_dc700c74_1573124cuda3std6ranges3__45__cpo6cbeginE - _ZN41_INTERNAL_825e2b95_4_k_cu_dc700c74_1573124cuda3std3__45__cpo6cbeginE)
_ZN41_INTERNAL_825e2b95_4_k_cu_dc700c74_1573124cuda3std3__45__cpo6cbeginE:
	.zero		1
	.type		_ZN41_INTERNAL_825e2b95_4_k_cu_dc700c74_1573124cuda3std6ranges3__45__cpo6cbeginE,@object
	.size		_ZN41_INTERNAL_825e2b95_4_k_cu_dc700c74_1573124cuda3std6ranges3__45__cpo6cbeginE,(_ZN41_INTERNAL_825e2b95_4_k_cu_dc700c74_1573124cuda3std3__48in_placeE - _ZN41_INTERNAL_825e2b95_4_k_cu_dc700c74_1573124cuda3std6ranges3__45__cpo6cbeginE)
_ZN41_INTERNAL_825e2b95_4_k_cu_dc700c74_1573124cuda3std6ranges3__45__cpo6cbeginE:
	.zero		1
	.type		_ZN41_INTERNAL_825e2b95_4_k_cu_dc700c74_1573124cuda3std3__48in_placeE,@object
	.size		_ZN41_INTERNAL_825e2b95_4_k_cu_dc700c74_1573124cuda3std3__48in_placeE,(_ZN41_INTERNAL_825e2b95_4_k_cu_dc700c74_1573124cuda3std6ranges3__45__cpo4sizeE - _ZN41_INTERNAL_825e2b95_4_k_cu_dc700c74_1573124cuda3std3__48in_placeE)
_ZN41_INTERNAL_825e2b95_4_k_cu_dc700c74_1573124cuda3std3__48in_placeE:
	.zero		1
	.type		_ZN41_INTERNAL_825e2b95_4_k_cu_dc700c74_1573124cuda3std6ranges3__45__cpo4sizeE,@object
	.size		_ZN41_INTERNAL_825e2b95_4_k_cu_dc700c74_1573124cuda3std6ranges3__45__cpo4sizeE,(_ZN41_INTERNAL_825e2b95_4_k_cu_dc700c74_1573126thrust24THRUST_300001_SM_1000_NS12placeholders2_9E - _ZN41_INTERNAL_825e2b95_4_k_cu_dc700c74_1573124cuda3std6ranges3__45__cpo4sizeE)
_ZN41_INTERNAL_825e2b95_4_k_cu_dc700c74_1573124cuda3std6ranges3__45__cpo4sizeE:
	.zero		1
	.type		_ZN41_INTERNAL_825e2b95_4_k_cu_dc700c74_1573126thrust24THRUST_300001_SM_1000_NS12placeholders2_9E,@object
	.size		_ZN41_INTERNAL_825e2b95_4_k_cu_dc700c74_1573126thrust24THRUST_300001_SM_1000_NS12placeholders2_9E,(_ZN41_INTERNAL_825e2b95_4_k_cu_dc700c74_1573124cuda3std3__45__cpo7crbeginE - _ZN41_INTERNAL_825e2b95_4_k_cu_dc700c74_1573126thrust24THRUST_300001_SM_1000_NS12placeholders2_9E)
_ZN41_INTERNAL_825e2b95_4_k_cu_dc700c74_1573126thrust24THRUST_300001_SM_1000_NS12placeholders2_9E:
	.zero		1
	.type		_ZN41_INTERNAL_825e2b95_4_k_cu_dc700c74_1573124cuda3std3__45__cpo7crbeginE,@object
	.size		_ZN41_INTERNAL_825e2b95_4_k_cu_dc700c74_1573124cuda3std3__45__cpo7crbeginE,(_ZN41_INTERNAL_825e2b95_4_k_cu_dc700c74_1573124cuda3std6ranges3__45__cpo4nextE - _ZN41_INTERNAL_825e2b95_4_k_cu_dc700c74_1573124cuda3std3__45__cpo7crbeginE)
_ZN41_INTERNAL_825e2b95_4_k_cu_dc700c74_1573124cuda3std3__45__cpo7crbeginE:
	.zero		1
	.type		_ZN41_INTERNAL_825e2b95_4_k_cu_dc700c74_1573124cuda3std6ranges3__45__cpo4nextE,@object
	.size		_ZN41_INTERNAL_825e2b95_4_k_cu_dc700c74_1573124cuda3std6ranges3__45__cpo4nextE,(_ZN41_INTERNAL_825e2b95_4_k_cu_dc700c74_1573124cuda3std6ranges3__45__cpo4swapE - _ZN41_INTERNAL_825e2b95_4_k_cu_dc700c74_1573124cuda3std6ranges3__45__cpo4nextE)
_ZN41_INTERNAL_825e2b95_4_k_cu_dc700c74_1573124cuda3std6ranges3__45__cpo4nextE:
	.zero		1
	.type		_ZN41_INTERNAL_825e2b95_4_k_cu_dc700c74_1573124cuda3std6ranges3__45__cpo4swapE,@object
	.size		_ZN41_INTERNAL_825e2b95_4_k_cu_dc700c74_1573124cuda3std6ranges3__45__cpo4swapE,(_ZN41_INTERNAL_825e2b95_4_k_cu_dc700c74_1573126thrust24THRUST_300001_SM_1000_NS12placeholders2_1E - _ZN41_INTERNAL_825e2b95_4_k_cu_dc700c74_1573124cuda3std6ranges3__45__cpo4swapE)
_ZN41_INTERNAL_825e2b95_4_k_cu_dc700c74_1573124cuda3std6ranges3__45__cpo4swapE:
	.zero		1
	.type		_ZN41_INTERNAL_825e2b95_4_k_cu_dc700c74_1573126thrust24THRUST_300001_SM_1000_NS12placeholders2_1E,@object
	.size		_ZN41_INTERNAL_825e2b95_4_k_cu_dc700c74_1573126thrust24THRUST_300001_SM_1000_NS12placeholders2_1E,(_ZN41_INTERNAL_825e2b95_4_k_cu_dc700c74_1573126thrust24THRUST_300001_SM_1000_NS12placeholders2_3E - _ZN41_INTERNAL_825e2b95_4_k_cu_dc700c74_1573126thrust24THRUST_300001_SM_1000_NS12placeholders2_1E)
_ZN41_INTERNAL_825e2b95_4_k_cu_dc700c74_1573126thrust24THRUST_300001_SM_1000_NS12placeholders2_1E:
	.zero		1
	.type		_ZN41_INTERNAL_825e2b95_4_k_cu_dc700c74_1573126thrust24THRUST_300001_SM_1000_NS12placeholders2_3E,@object
	.size		_ZN41_INTERNAL_825e2b95_4_k_cu_dc700c74_1573126thrust24THRUST_300001_SM_1000_NS12placeholders2_3E,(_ZN41_INTERNAL_825e2b95_4_k_cu_dc700c74_1573124cuda3std3__45__cpo5beginE - _ZN41_INTERNAL_825e2b95_4_k_cu_dc700c74_1573126thrust24THRUST_300001_SM_1000_NS12placeholders2_3E)
_ZN41_INTERNAL_825e2b95_4_k_cu_dc700c74_1573126thrust24THRUST_300001_SM_1000_NS12placeholders2_3E:
	.zero		1
	.type		_ZN41_INTERNAL_825e2b95_4_k_cu_dc700c74_1573124cuda3std3__45__cpo5beginE,@object
	.size		_ZN41_INTERNAL_825e2b95_4_k_cu_dc700c74_1573124cuda3std3__45__cpo5beginE,(_ZN41_INTERNAL_825e2b95_4_k_cu_dc700c74_1573124cuda3std6ranges3__45__cpo5beginE - _ZN41_INTERNAL_825e2b95_4_k_cu_dc700c74_1573124cuda3std3__45__cpo5beginE)
_ZN41_INTERNAL_825e2b95_4_k_cu_dc700c74_1573124cuda3std3__45__cpo5beginE:
	.zero		1
	.type		_ZN41_INTERNAL_825e2b95_4_k_cu_dc700c74_1573124cuda3std6ranges3__45__cpo5beginE,@object
	.size		_ZN41_INTERNAL_825e2b95_4_k_cu_dc700c74_1573124cuda3std6ranges3__45__cpo5beginE,(_ZN41_INTERNAL_825e2b95_4_k_cu_dc700c74_1573124cuda3std3__443_GLOBAL__N__825e2b95_4_k_cu_dc700c74_1573126ignoreE - _ZN41_INTERNAL_825e2b95_4_k_cu_dc700c74_1573124cuda3std6ranges3__45__cpo5beginE)
_ZN41_INTERNAL_825e2b95_4_k_cu_dc700c74_1573124cuda3std6ranges3__45__cpo5beginE:
	.zero		1
	.type		_ZN41_INTERNAL_825e2b95_4_k_cu_dc700c74_1573124cuda3std3__443_GLOBAL__N__825e2b95_4_k_cu_dc700c74_1573126ignoreE,@object
	.size		_ZN41_INTERNAL_825e2b95_4_k_cu_dc700c74_1573124cuda3std3__443_GLOBAL__N__825e2b95_4_k_cu_dc700c74_1573126ignoreE,(_ZN41_INTERNAL_825e2b95_4_k_cu_dc700c74_1573124cuda3std6ranges3__45__cpo4dataE - _ZN41_INTERNAL_825e2b95_4_k_cu_dc700c74_1573124cuda3std3__443_GLOBAL__N__825e2b95_4_k_cu_dc700c74_1573126ignoreE)
_ZN41_INTERNAL_825e2b95_4_k_cu_dc700c74_1573124cuda3std3__443_GLOBAL__N__825e2b95_4_k_cu_dc700c74_1573126ignoreE:
	.zero		1
	.type		_ZN41_INTERNAL_825e2b95_4_k_cu_dc700c74_1573124cuda3std6ranges3__45__cpo4dataE,@object
	.size		_ZN41_INTERNAL_825e2b95_4_k_cu_dc700c74_1573124cuda3std6ranges3__45__cpo4dataE,(_ZN41_INTERNAL_825e2b95_4_k_cu_dc700c74_1573126thrust24THRUST_300001_SM_1000_NS12placeholders2_7E - _ZN41_INTERNAL_825e2b95_4_k_cu_dc700c74_1573124cuda3std6ranges3__45__cpo4dataE)
_ZN41_INTERNAL_825e2b95_4_k_cu_dc700c74_1573124cuda3std6ranges3__45__cpo4dataE:
	.zero		1
	.type		_ZN41_INTERNAL_825e2b95_4_k_cu_dc700c74_1573126thrust24THRUST_300001_SM_1000_NS12placeholders2_7E,@object
	.size		_ZN41_INTERNAL_825e2b95_4_k_cu_dc700c74_1573126thrust24THRUST_300001_SM_1000_NS12placeholders2_7E,(_ZN41_INTERNAL_825e2b95_4_k_cu_dc700c74_1573124cuda3std3__45__cpo6rbeginE - _ZN41_INTERNAL_825e2b95_4_k_cu_dc700c74_1573126thrust24THRUST_300001_SM_1000_NS12placeholders2_7E)
_ZN41_INTERNAL_825e2b95_4_k_cu_dc700c74_1573126thrust24THRUST_300001_SM_1000_NS12placeholders2_7E:
	.zero		1
	.type		_ZN41_INTERNAL_825e2b95_4_k_cu_dc700c74_1573124cuda3std3__45__cpo6rbeginE,@object
	.size		_ZN41_INTERNAL_825e2b95_4_k_cu_dc700c74_1573124cuda3std3__45__cpo6rbeginE,(_ZN41_INTERNAL_825e2b95_4_k_cu_dc700c74_1573124cuda3std6ranges3__45__cpo7advanceE - _ZN41_INTERNAL_825e2b95_4_k_cu_dc700c74_1573124cuda3std3__45__cpo6rbeginE)
_ZN41_INTERNAL_825e2b95_4_k_cu_dc700c74_1573124cuda3std3__45__cpo6rbeginE:
	.zero		1
	.type		_ZN41_INTERNAL_825e2b95_4_k_cu_dc700c74_1573124cuda3std6ranges3__45__cpo7advanceE,@object
	.size		_ZN41_INTERNAL_825e2b95_4_k_cu_dc700c74_1573124cuda3std6ranges3__45__cpo7advanceE,(_ZN41_INTERNAL_825e2b95_4_k_cu_dc700c74_1573124cuda3std3__47nulloptE - _ZN41_INTERNAL_825e2b95_4_k_cu_dc700c74_1573124cuda3std6ranges3__45__cpo7advanceE)
_ZN41_INTERNAL_825e2b95_4_k_cu_dc700c74_1573124cuda3std6ranges3__45__cpo7advanceE:
	.zero		1
	.type		_ZN41_INTERNAL_825e2b95_4_k_cu_dc700c74_1573124cuda3std3__47nulloptE,@object
	.size		_ZN41_INTERNAL_825e2b95_4_k_cu_dc700c74_1573124cuda3std3__47nulloptE,(_ZN41_INTERNAL_825e2b95_4_k_cu_dc700c74_1573124cuda3std6ranges3__45__cpo8distanceE - _ZN41_INTERNAL_825e2b95_4_k_cu_dc700c74_1573124cuda3std3__47nulloptE)
_ZN41_INTERNAL_825e2b95_4_k_cu_dc700c74_1573124cuda3std3__47nulloptE:
	.zero		1
	.type		_ZN41_INTERNAL_825e2b95_4_k_cu_dc700c74_1573124cuda3std6ranges3__45__cpo8distanceE,@object
	.size		_ZN41_INTERNAL_825e2b95_4_k_cu_dc700c74_1573124cuda3std6ranges3__45__cpo8distanceE,(_ZN41_INTERNAL_825e2b95_4_k_cu_dc700c74_1573126thrust24THRUST_300001_SM_1000_NS12placeholders2_6E - _ZN41_INTERNAL_825e2b95_4_k_cu_dc700c74_1573124cuda3std6ranges3__45__cpo8distanceE)
_ZN41_INTERNAL_825e2b95_4_k_cu_dc700c74_1573124cuda3std6ranges3__45__cpo8distanceE:
	.zero		1
	.type		_ZN41_INTERNAL_825e2b95_4_k_cu_dc700c74_1573126thrust24THRUST_300001_SM_1000_NS12placeholders2_6E,@object
	.size		_ZN41_INTERNAL_825e2b95_4_k_cu_dc700c74_1573126thrust24THRUST_300001_SM_1000_NS12placeholders2_6E,(_ZN41_INTERNAL_825e2b95_4_k_cu_dc700c74_1573124cuda3std3__45__cpo4cendE - _ZN41_INTERNAL_825e2b95_4_k_cu_dc700c74_1573126thrust24THRUST_300001_SM_1000_NS12placeholders2_6E)
_ZN41_INTERNAL_825e2b95_4_k_cu_dc700c74_1573126thrust24THRUST_300001_SM_1000_NS12placeholders2_6E:
	.zero		1
	.type		_ZN41_INTERNAL_825e2b95_4_k_cu_dc700c74_1573124cuda3std3__45__cpo4cendE,@object
	.size		_ZN41_INTERNAL_825e2b95_4_k_cu_dc700c74_1573124cuda3std3__45__cpo4cendE,(_ZN41_INTERNAL_825e2b95_4_k_cu_dc700c74_1573124cuda3std6ranges3__45__cpo4cendE - _ZN41_INTERNAL_825e2b95_4_k_cu_dc700c74_1573124cuda3std3__45__cpo4cendE)
_ZN41_INTERNAL_825e2b95_4_k_cu_dc700c74_1573124cuda3std3__45__cpo4cendE:
	.zero		1
	.type		_ZN41_INTERNAL_825e2b95_4_k_cu_dc700c74_1573124cuda3std6ranges3__45__cpo4cendE,@object
	.size		_ZN41_INTERNAL_825e2b95_4_k_cu_dc700c74_1573124cuda3std6ranges3__45__cpo4cendE,(_ZN41_INTERNAL_825e2b95_4_k_cu_dc700c74_1573124cuda3std3__420unreachable_sentinelE - _ZN41_INTERNAL_825e2b95_4_k_cu_dc700c74_1573124cuda3std6ranges3__45__cpo4cendE)
_ZN41_INTERNAL_825e2b95_4_k_cu_dc700c74_1573124cuda3std6ranges3__45__cpo4cendE:
	.zero		1
	.type		_ZN41_INTERNAL_825e2b95_4_k_cu_dc700c74_1573124cuda3std3__420unreachable_sentinelE,@object
	.size		_ZN41_INTERNAL_825e2b95_4_k_cu_dc700c74_1573124cuda3std3__420unreachable_sentinelE,(_ZN41_INTERNAL_825e2b95_4_k_cu_dc700c74_1573124cuda3std6ranges3__45__cpo5ssizeE - _ZN41_INTERNAL_825e2b95_4_k_cu_dc700c74_1573124cuda3std3__420unreachable_sentinelE)
_ZN41_INTERNAL_825e2b95_4_k_cu_dc700c74_1573124cuda3std3__420unreachable_sentinelE:
	.zero		1
	.type		_ZN41_INTERNAL_825e2b95_4_k_cu_dc700c74_1573124cuda3std6ranges3__45__cpo5ssizeE,@object
	.size		_ZN41_INTERNAL_825e2b95_4_k_cu_dc700c74_1573124cuda3std6ranges3__45__cpo5ssizeE,(_ZN41_INTERNAL_825e2b95_4_k_cu_dc700c74_1573126thrust24THRUST_300001_SM_1000_NS12placeholders3_10E - _ZN41_INTERNAL_825e2b95_4_k_cu_dc700c74_1573124cuda3std6ranges3__45__cpo5ssizeE)
_ZN41_INTERNAL_825e2b95_4_k_cu_dc700c74_1573124cuda3std6ranges3__45__cpo5ssizeE:
	.zero		1
	.type		_ZN41_INTERNAL_825e2b95_4_k_cu_dc700c74_1573126thrust24THRUST_300001_SM_1000_NS12placeholders3_10E,@object
	.size		_ZN41_INTERNAL_825e2b95_4_k_cu_dc700c74_1573126thrust24THRUST_300001_SM_1000_NS12placeholders3_10E,(_ZN41_INTERNAL_825e2b95_4_k_cu_dc700c74_1573124cuda3std3__45__cpo5crendE - _ZN41_INTERNAL_825e2b95_4_k_cu_dc700c74_1573126thrust24THRUST_300001_SM_1000_NS12placeholders3_10E)
_ZN41_INTERNAL_825e2b95_4_k_cu_dc700c74_1573126thrust24THRUST_300001_SM_1000_NS12placeholders3_10E:
	.zero		1
	.type		_ZN41_INTERNAL_825e2b95_4_k_cu_dc700c74_1573124cuda3std3__45__cpo5crendE,@object
	.size		_ZN41_INTERNAL_825e2b95_4_k_cu_dc700c74_1573124cuda3std3__45__cpo5crendE,(_ZN41_INTERNAL_825e2b95_4_k_cu_dc700c74_1573124cuda3std6ranges3__45__cpo4prevE - _ZN41_INTERNAL_825e2b95_4_k_cu_dc700c74_1573124cuda3std3__45__cpo5crendE)
_ZN41_INTERNAL_825e2b95_4_k_cu_dc700c74_1573124cuda3std3__45__cpo5crendE:
	.zero		1
	.type		_ZN41_INTERNAL_825e2b95_4_k_cu_dc700c74_1573124cuda3std6ranges3__45__cpo4prevE,@object
	.size		_ZN41_INTERNAL_825e2b95_4_k_cu_dc700c74_1573124cuda3std6ranges3__45__cpo4prevE,(_ZN41_INTERNAL_825e2b95_4_k_cu_dc700c74_1573124cuda3std6ranges3__45__cpo9iter_moveE - _ZN41_INTERNAL_825e2b95_4_k_cu_dc700c74_1573124cuda3std6ranges3__45__cpo4prevE)
_ZN41_INTERNAL_825e2b95_4_k_cu_dc700c74_1573124cuda3std6ranges3__45__cpo4prevE:
	.zero		1
	.type		_ZN41_INTERNAL_825e2b95_4_k_cu_dc700c74_1573124cuda3std6ranges3__45__cpo9iter_moveE,@object
	.size		_ZN41_INTERNAL_825e2b95_4_k_cu_dc700c74_1573124cuda3std6ranges3__45__cpo9iter_moveE,(_ZN41_INTERNAL_825e2b95_4_k_cu_dc700c74_1573126thrust24THRUST_300001_SM_1000_NS12placeholders2_2E - _ZN41_INTERNAL_825e2b95_4_k_cu_dc700c74_1573124cuda3std6ranges3__45__cpo9iter_moveE)
_ZN41_INTERNAL_825e2b95_4_k_cu_dc700c74_1573124cuda3std6ranges3__45__cpo9iter_moveE:
	.zero		1
	.type		_ZN41_INTERNAL_825e2b95_4_k_cu_dc700c74_1573126thrust24THRUST_300001_SM_1000_NS12placeholders2_2E,@object
	.size		_ZN41_INTERNAL_825e2b95_4_k_cu_dc700c74_1573126thrust24THRUST_300001_SM_1000_NS12placeholders2_2E,(_ZN41_INTERNAL_825e2b95_4_k_cu_dc700c74_1573126thrust24THRUST_300001_SM_1000_NS12placeholders2_4E - _ZN41_INTERNAL_825e2b95_4_k_cu_dc700c74_1573126thrust24THRUST_300001_SM_1000_NS12placeholders2_2E)
_ZN41_INTERNAL_825e2b95_4_k_cu_dc700c74_1573126thrust24THRUST_300001_SM_1000_NS12placeholders2_2E:
	.zero		1
	.type		_ZN41_INTERNAL_825e2b95_4_k_cu_dc700c74_1573126thrust24THRUST_300001_SM_1000_NS12placeholders2_4E,@object
	.size		_ZN41_INTERNAL_825e2b95_4_k_cu_dc700c74_1573126thrust24THRUST_300001_SM_1000_NS12placeholders2_4E,(_ZN41_INTERNAL_825e2b95_4_k_cu_dc700c74_1573124cuda3std3__45__cpo3endE - _ZN41_INTERNAL_825e2b95_4_k_cu_dc700c74_1573126thrust24THRUST_300001_SM_1000_NS12placeholders2_4E)
_ZN41_INTERNAL_825e2b95_4_k_cu_dc700c74_1573126thrust24THRUST_300001_SM_1000_NS12placeholders2_4E:
	.zero		1
	.type		_ZN41_INTERNAL_825e2b95_4_k_cu_dc700c74_1573124cuda3std3__45__cpo3endE,@object
	.size		_ZN41_INTERNAL_825e2b95_4_k_cu_dc700c74_1573124cuda3std3__45__cpo3endE,(_ZN41_INTERNAL_825e2b95_4_k_cu_dc700c74_1573124cuda3std6ranges3__45__cpo3endE - _ZN41_INTERNAL_825e2b95_4_k_cu_dc700c74_1573124cuda3std3__45__cpo3endE)
_ZN41_INTERNAL_825e2b95_4_k_cu_dc700c74_1573124cuda3std3__45__cpo3endE:
	.zero		1
	.type		_ZN41_INTERNAL_825e2b95_4_k_cu_dc700c74_1573124cuda3std6ranges3__45__cpo3endE,@object
	.size		_ZN41_INTERNAL_825e2b95_4_k_cu_dc700c74_1573124cuda3std6ranges3__45__cpo3endE,(_ZN41_INTERNAL_825e2b95_4_k_cu_dc700c74_1573124cuda3std3__419piecewise_constructE - _ZN41_INTERNAL_825e2b95_4_k_cu_dc700c74_1573124cuda3std6ranges3__45__cpo3endE)
_ZN41_INTERNAL_825e2b95_4_k_cu_dc700c74_1573124cuda3std6ranges3__45__cpo3endE:
	.zero		1
	.type		_ZN41_INTERNAL_825e2b95_4_k_cu_dc700c74_1573124cuda3std3__419piecewise_constructE,@object
	.size		_ZN41_INTERNAL_825e2b95_4_k_cu_dc700c74_1573124cuda3std3__419piecewise_constructE,(_ZN41_INTERNAL_825e2b95_4_k_cu_dc700c74_1573124cuda3std6ranges3__45__cpo5cdataE - _ZN41_INTERNAL_825e2b95_4_k_cu_dc700c74_1573124cuda3std3__419piecewise_constructE)
_ZN41_INTERNAL_825e2b95_4_k_cu_dc700c74_1573124cuda3std3__419piecewise_constructE:
	.zero		1
	.type		_ZN41_INTERNAL_825e2b95_4_k_cu_dc700c74_1573124cuda3std6ranges3__45__cpo5cdataE,@object
	.size		_ZN41_INTERNAL_825e2b95_4_k_cu_dc700c74_1573124cuda3std6ranges3__45__cpo5cdataE,(_ZN41_INTERNAL_825e2b95_4_k_cu_dc700c74_1573126thrust24THRUST_300001_SM_1000_NS12placeholders2_8E - _ZN41_INTERNAL_825e2b95_4_k_cu_dc700c74_1573124cuda3std6ranges3__45__cpo5cdataE)
_ZN41_INTERNAL_825e2b95_4_k_cu_dc700c74_1573124cuda3std6ranges3__45__cpo5cdataE:
	.zero		1
	.type		_ZN41_INTERNAL_825e2b95_4_k_cu_dc700c74_1573126thrust24THRUST_300001_SM_1000_NS12placeholders2_8E,@object
	.size		_ZN41_INTERNAL_825e2b95_4_k_cu_dc700c74_1573126thrust24THRUST_300001_SM_1000_NS12placeholders2_8E,(_ZN41_INTERNAL_825e2b95_4_k_cu_dc700c74_1573124cuda3std3__45__cpo4rendE - _ZN41_INTERNAL_825e2b95_4_k_cu_dc700c74_1573126thrust24THRUST_300001_SM_1000_NS12placeholders2_8E)
_ZN41_INTERNAL_825e2b95_4_k_cu_dc700c74_1573126thrust24THRUST_300001_SM_1000_NS12placeholders2_8E:
	.zero		1
	.type		_ZN41_INTERNAL_825e2b95_4_k_cu_dc700c74_1573124cuda3std3__45__cpo4rendE,@object
	.size		_ZN41_INTERNAL_825e2b95_4_k_cu_dc700c74_1573124cuda3std3__45__cpo4rendE,(_ZN41_INTERNAL_825e2b95_4_k_cu_dc700c74_1573124cuda3std6ranges3__45__cpo9iter_swapE - _ZN41_INTERNAL_825e2b95_4_k_cu_dc700c74_1573124cuda3std3__45__cpo4rendE)
_ZN41_INTERNAL_825e2b95_4_k_cu_dc700c74_1573124cuda3std3__45__cpo4rendE:
	.zero		1
	.type		_ZN41_INTERNAL_825e2b95_4_k_cu_dc700c74_1573124cuda3std6ranges3__45__cpo9iter_swapE,@object
	.size		_ZN41_INTERNAL_825e2b95_4_k_cu_dc700c74_1573124cuda3std6ranges3__45__cpo9iter_swapE,(_ZN41_INTERNAL_825e2b95_4_k_cu_dc700c74_1573124cuda3std3__48unexpectE - _ZN41_INTERNAL_825e2b95_4_k_cu_dc700c74_1573124cuda3std6ranges3__45__cpo9iter_swapE)
_ZN41_INTERNAL_825e2b95_4_k_cu_dc700c74_1573124cuda3std6ranges3__45__cpo9iter_swapE:
	.zero		1
	.type		_ZN41_INTERNAL_825e2b95_4_k_cu_dc700c74_1573124cuda3std3__48unexpectE,@object
	.size		_ZN41_INTERNAL_825e2b95_4_k_cu_dc700c74_1573124cuda3std3__48unexpectE,(_ZN41_INTERNAL_825e2b95_4_k_cu_dc700c74_1573126thrust24THRUST_300001_SM_1000_NS6system6detail10sequential3seqE - _ZN41_INTERNAL_825e2b95_4_k_cu_dc700c74_1573124cuda3std3__48unexpectE)
_ZN41_INTERNAL_825e2b95_4_k_cu_dc700c74_1573124cuda3std3__48unexpectE:
	.zero		1
	.type		_ZN41_INTERNAL_825e2b95_4_k_cu_dc700c74_1573126thrust24THRUST_300001_SM_1000_NS6system6detail10sequential3seqE,@object
	.size		_ZN41_INTERNAL_825e2b95_4_k_cu_dc700c74_1573126thrust24THRUST_300001_SM_1000_NS6system6detail10sequential3seqE,(.L_29 - _ZN41_INTERNAL_825e2b95_4_k_cu_dc700c74_1573126thrust24THRUST_300001_SM_1000_NS6system6detail10sequential3seqE)
_ZN41_INTERNAL_825e2b95_4_k_cu_dc700c74_1573126thrust24THRUST_300001_SM_1000_NS6system6detail10sequential3seqE:
	.zero		1
.L_29:


//--------------------- .nv.constant0._ZN3cub18CUB_300001_SM_10006detail11EmptyKernelIvEEvv --------------------------
	.section	.nv.constant0._ZN3cub18CUB_300001_SM_10006detail11EmptyKernelIvEEvv,"a",@progbits
	.sectionflags	@""
	.align	4
.nv.constant0._ZN3cub18CUB_300001_SM_10006detail11EmptyKernelIvEEvv:
	.zero		896


//--------------------- SYMBOLS --------------------------

	.type		.nv.reservedSmem.offset0,@object
	.size		.nv.reservedSmem.offset0,0x4
